	.headerflags	@"EF_CUDA_TEXMODE_UNIFIED EF_CUDA_64BIT_ADDRESS EF_CUDA_ACCELERATORS EF_CUDA_SM90 EF_CUDA_VIRTUAL_SM(EF_CUDA_SM90)"
	.elftype	@"ET_EXEC"


//--------------------- .nv.info                  --------------------------
	.section	.nv.info,"",@"SHT_CUDA_INFO"
	.align	4


	//----- nvinfo : EIATTR_REGCOUNT
	.align		4
        /*0000*/ 	.byte	0x04, 0x2f
        /*0002*/ 	.short	(.L_1 - .L_0)
	.align		4
.L_0:
        /*0004*/ 	.word	index@(triton_poi_fused_cat_12)
        /*0008*/ 	.word	0x0000001f


	//----- nvinfo : EIATTR_MIN_STACK_SIZE
	.align		4
.L_1:
        /*000c*/ 	.byte	0x04, 0x12
        /*000e*/ 	.short	(.L_3 - .L_2)
	.align		4
.L_2:
        /*0010*/ 	.word	index@(triton_poi_fused_cat_12)
        /*0014*/ 	.word	0x00000000


	//----- nvinfo : EIATTR_FRAME_SIZE
	.align		4
.L_3:
        /*0018*/ 	.byte	0x04, 0x11
        /*001a*/ 	.short	(.L_5 - .L_4)
	.align		4
.L_4:
        /*001c*/ 	.word	index@(triton_poi_fused_cat_12)
        /*0020*/ 	.word	0x00000000


	//----- nvinfo : EIATTR_MIN_STACK_SIZE
	.align		4
.L_5:
        /*0024*/ 	.byte	0x04, 0x12
        /*0026*/ 	.short	(.L_7 - .L_6)
	.align		4
.L_6:
        /*0028*/ 	.word	index@(triton_poi_fused_cat_12)
        /*002c*/ 	.word	0x00000000
.L_7:


//--------------------- .nv.info.triton_poi_fused_cat_12 --------------------------
	.section	.nv.info.triton_poi_fused_cat_12,"",@"SHT_CUDA_INFO"
	.sectionflags	@""
	.align	4


	//----- nvinfo : EIATTR_CUDA_API_VERSION
	.align		4
        /*0000*/ 	.byte	0x04, 0x37
        /*0002*/ 	.short	(.L_9 - .L_8)
.L_8:
        /*0004*/ 	.word	0x0000007c


	//----- nvinfo : EIATTR_KPARAM_INFO
	.align		4
.L_9:
        /*0008*/ 	.byte	0x04, 0x17
        /*000a*/ 	.short	(.L_11 - .L_10)
.L_10:
        /*000c*/ 	.word	0x00000000
        /*0010*/ 	.short	0x0004
        /*0012*/ 	.short	0x0020
        /*0014*/ 	.byte	0x00, 0xf0, 0x11, 0x00


	//----- nvinfo : EIATTR_KPARAM_INFO
	.align		4
.L_11:
        /*0018*/ 	.byte	0x04, 0x17
        /*001a*/ 	.short	(.L_13 - .L_12)
.L_12:
        /*001c*/ 	.word	0x00000000
        /*0020*/ 	.short	0x0003
        /*0022*/ 	.short	0x0018
        /*0024*/ 	.byte	0x00, 0xf4, 0x21, 0x00


	//----- nvinfo : EIATTR_KPARAM_INFO
	.align		4
.L_13:
        /*0028*/ 	.byte	0x04, 0x17
        /*002a*/ 	.short	(.L_15 - .L_14)
.L_14:
        /*002c*/ 	.word	0x00000000
        /*0030*/ 	.short	0x0002
        /*0032*/ 	.short	0x0010
        /*0034*/ 	.byte	0x00, 0xf4, 0x21, 0x00


	//----- nvinfo : EIATTR_KPARAM_INFO
	.align		4
.L_15:
        /*0038*/ 	.byte	0x04, 0x17
        /*003a*/ 	.short	(.L_17 - .L_16)
.L_16:
        /*003c*/ 	.word	0x00000000
        /*0040*/ 	.short	0x0001
        /*0042*/ 	.short	0x0008
        /*0044*/ 	.byte	0x00, 0xf4, 0x21, 0x00


	//----- nvinfo : EIATTR_KPARAM_INFO
	.align		4
.L_17:
        /*0048*/ 	.byte	0x04, 0x17
        /*004a*/ 	.short	(.L_19 - .L_18)
.L_18:
        /*004c*/ 	.word	0x00000000
        /*0050*/ 	.short	0x0000
        /*0052*/ 	.short	0x0000
        /*0054*/ 	.byte	0x00, 0xf4, 0x21, 0x00


	//----- nvinfo : EIATTR_SPARSE_MMA_MASK
	.align		4
.L_19:
        /*0058*/ 	.byte	0x03, 0x50
        /*005a*/ 	.short	0x0000


	//----- nvinfo : EIATTR_MAXREG_COUNT
	.align		4
        /*005c*/ 	.byte	0x03, 0x1b
        /*005e*/ 	.short	0x00ff


	//----- nvinfo : EIATTR_EXIT_INSTR_OFFSETS
	.align		4
        /*0060*/ 	.byte	0x04, 0x1c
        /*0062*/ 	.short	(.L_21 - .L_20)


	//   ....[0]....
.L_20:
        /*0064*/ 	.word	0x00000940


	//   ....[1]....
        /*0068*/ 	.word	0x00000960


	//----- nvinfo : EIATTR_REQNTID
	.align		4
.L_21:
        /*006c*/ 	.byte	0x04, 0x10
        /*006e*/ 	.short	(.L_23 - .L_22)
.L_22:
        /*0070*/ 	.word	0x00000080
        /*0074*/ 	.word	0x00000001
        /*0078*/ 	.word	0x00000001


	//----- nvinfo : EIATTR_CBANK_PARAM_SIZE
	.align		4
.L_23:
        /*007c*/ 	.byte	0x03, 0x19
        /*007e*/ 	.short	0x0024


	//----- nvinfo : EIATTR_PARAM_CBANK
	.align		4
        /*0080*/ 	.byte	0x04, 0x0a
        /*0082*/ 	.short	(.L_25 - .L_24)
	.align		4
.L_24:
        /*0084*/ 	.word	index@(.nv.constant0.triton_poi_fused_cat_12)
        /*0088*/ 	.short	0x0210
        /*008a*/ 	.short	0x0024


	//----- nvinfo : EIATTR_SW_WAR
	.align		4
.L_25:
        /*008c*/ 	.byte	0x04, 0x36
        /*008e*/ 	.short	(.L_27 - .L_26)
.L_26:
        /*0090*/ 	.word	0x00000008
.L_27:


//--------------------- .nv.callgraph             --------------------------
	.section	.nv.callgraph,"",@"SHT_CUDA_CALLGRAPH"
	.align	4
	.sectionentsize	8
	.align		4
        /*0000*/ 	.word	0x00000000
	.align		4
        /*0004*/ 	.word	0xffffffff
	.align		4
        /*0008*/ 	.word	0x00000000
	.align		4
        /*000c*/ 	.word	0xfffffffe
	.align		4
        /*0010*/ 	.word	0x00000000
	.align		4
        /*0014*/ 	.word	0xfffffffd
	.align		4
        /*0018*/ 	.word	0x00000000
	.align		4
        /*001c*/ 	.word	0xfffffffc


//--------------------- .text.triton_poi_fused_cat_12 --------------------------
	.section	.text.triton_poi_fused_cat_12,"ax",@progbits
	.align	128
        .global         triton_poi_fused_cat_12
        .type           triton_poi_fused_cat_12,@function
        .size           triton_poi_fused_cat_12,(.L_x_1 - triton_poi_fused_cat_12)
        .other          triton_poi_fused_cat_12,@"STO_CUDA_ENTRY STV_DEFAULT"
triton_poi_fused_cat_12:
.text.triton_poi_fused_cat_12:
[----:B------:R-:W0:Y:S02]  /*0000*/  LDC R1, c[0x0][0x28] ;  /* 0x00000a00ff017b82 */ /* 0x000e240000000800 */
[----:B------:R-:W1:Y:S01]  /*0010*/  S2R R0, SR_TID.X ;  /* 0x0000000000007919 */ /* 0x000e620000002100 */
[----:B------:R-:W2:Y:S01]  /*0020*/  LDC.64 R18, c[0x0][0x210] ;  /* 0x00008400ff127b82 */ /* 0x000ea20000000a00 */
[----:B------:R-:W-:Y:S01]  /*0030*/  ULDC.64 UR6, c[0x0][0x218] ;  /* 0x0000860000067ab9 */ /* 0x000fe20000000a00 */
[----:B------:R-:W-:Y:S01]  /*0040*/  CS2R R12, SRZ ;  /* 0x00000000000c7805 */ /* 0x000fe2000001ff00 */
[----:B------:R-:W3:Y:S01]  /*0050*/  S2R R3, SR_CTAID.X ;  /* 0x0000000000037919 */ /* 0x000ee20000002500 */
[----:B------:R-:W-:Y:S01]  /*0060*/  CS2R R14, SRZ ;  /* 0x00000000000e7805 */ /* 0x000fe2000001ff00 */
[----:B------:R-:W-:Y:S01]  /*0070*/  ULDC.64 UR4, c[0x0][0x208] ;  /* 0x0000820000047ab9 */ /* 0x000fe20000000a00 */
[----:B------:R-:W-:Y:S01]  /*0080*/  ULDC.64 UR8, c[0x0][0x220] ;  /* 0x0000880000087ab9 */ /* 0x000fe20000000a00 */
[----:B-1----:R-:W-:Y:S01]  /*0090*/  IMAD.SHL.U32 R0, R0, 0x4, RZ ;  /* 0x0000000400007824 */ /* 0x002fe200078e00ff */
[----:B---3--:R-:W-:-:S04]  /*00a0*/  SHF.R.S32.HI R17, RZ, 0x15, R3 ;  /* 0x00000015ff117819 */ /* 0x008fc80000011403 */
[----:B------:R-:W-:Y:S02]  /*00b0*/  LOP3.LUT R0, R0, 0x1fc, RZ, 0xc0, !PT ;  /* 0x000001fc00007812 */ /* 0x000fe400078ec0ff */
[----:B------:R-:W-:-:S03]  /*00c0*/  SGXT R17, R17, 0x1 ;  /* 0x000000011111781a */ /* 0x000fc60000000200 */
[----:B------:R-:W-:-:S04]  /*00d0*/  IMAD R0, R3, 0x400, R0 ;  /* 0x0000040003007824 */ /* 0x000fc800078e0200 */
[----:B------:R-:W-:Y:S01]  /*00e0*/  IMAD.HI R6, R0, 0x151d07eb, RZ ;  /* 0x151d07eb00067827 */ /* 0x000fe200078e02ff */
[----:B------:R-:W-:-:S03]  /*00f0*/  LEA.HI R3, R17, R0, RZ, 0x8 ;  /* 0x0000000011037211 */ /* 0x000fc600078f40ff */
[----:B------:R-:W-:Y:S01]  /*0100*/  IMAD.HI R8, R0, 0x151d07eb, RZ ;  /* 0x151d07eb00087827 */ /* 0x000fe200078e02ff */
[----:B------:R-:W-:Y:S02]  /*0110*/  SHF.R.S32.HI R2, RZ, 0x8, R3 ;  /* 0x00000008ff027819 */ /* 0x000fe40000011403 */
[----:B------:R-:W-:Y:S02]  /*0120*/  SHF.R.U32.HI R7, RZ, 0x1f, R6 ;  /* 0x0000001fff077819 */ /* 0x000fe40000011606 */
[----:B------:R-:W-:Y:S01]  /*0130*/  SHF.R.U32.HI R9, RZ, 0x1f, R8 ;  /* 0x0000001fff097819 */ /* 0x000fe20000011608 */
[----:B------:R-:W-:Y:S01]  /*0140*/  IMAD.HI R4, R2, 0x151d07eb, RZ ;  /* 0x151d07eb02047827 */ /* 0x000fe200078e02ff */
[----:B------:R-:W-:Y:S02]  /*0150*/  LEA.HI.SX32 R7, R6, R7, 0x14 ;  /* 0x0000000706077211 */ /* 0x000fe400078fa2ff */
[----:B------:R-:W-:Y:S02]  /*0160*/  LEA.HI.SX32 R11, R8, R9, 0x14 ;  /* 0x00000009080b7211 */ /* 0x000fe400078fa2ff */
[----:B------:R-:W-:Y:S01]  /*0170*/  SHF.R.U32.HI R5, RZ, 0x1f, R4 ;  /* 0x0000001fff057819 */ /* 0x000fe20000011604 */
[----:B------:R-:W-:-:S02]  /*0180*/  IMAD.SHL.U32 R9, R7, 0x4000, RZ ;  /* 0x0000400007097824 */ /* 0x000fc400078e00ff */
[----:B------:R-:W-:Y:S01]  /*0190*/  IMAD.SHL.U32 R11, R11, 0x200, RZ ;  /* 0x000002000b0b7824 */ /* 0x000fe200078e00ff */
[----:B------:R-:W-:Y:S01]  /*01a0*/  LEA.HI.SX32 R5, R4, R5, 0x1c ;  /* 0x0000000504057211 */ /* 0x000fe200078fe2ff */
[----:B------:R-:W-:-:S04]  /*01b0*/  IMAD R4, R7, -0xc200, R0 ;  /* 0xffff3e0007047824 */ /* 0x000fc800078e0200 */
[----:B------:R-:W-:Y:S01]  /*01c0*/  IMAD R5, R5, -0xc2, R2 ;  /* 0xffffff3e05057824 */ /* 0x000fe200078e0202 */
[--C-:B------:R-:W-:Y:S01]  /*01d0*/  SHF.R.S32.HI R8, RZ, 0x1f, R4.reuse ;  /* 0x0000001fff087819 */ /* 0x100fe20000011404 */
[----:B------:R-:W-:Y:S01]  /*01e0*/  IMAD R23, R7, 0x8000, R4 ;  /* 0x0000800007177824 */ /* 0x000fe200078e0204 */
[----:B------:R-:W-:Y:S02]  /*01f0*/  IADD3 R10, P1, R4, R9, RZ ;  /* 0x00000009040a7210 */ /* 0x000fe40007f3e0ff */
[----:B------:R-:W-:Y:S02]  /*0200*/  LOP3.LUT R2, R5, 0xffffffc0, RZ, 0xc0, !PT ;  /* 0xffffffc005027812 */ /* 0x000fe400078ec0ff */
[----:B------:R-:W-:Y:S02]  /*0210*/  LEA.HI.X.SX32 R9, R9, R8, 0x1, P1 ;  /* 0x0000000809097211 */ /* 0x000fe400008f0eff */
[----:B------:R-:W-:Y:S02]  /*0220*/  ISETP.NE.AND P0, PT, R2, 0x80, PT ;  /* 0x000000800200780c */ /* 0x000fe40003f05270 */
[----:B------:R-:W-:-:S02]  /*0230*/  LEA R6, P1, R10, UR6, 0x2 ;  /* 0x000000060a067c11 */ /* 0x000fc4000f8210ff */
[----:B------:R-:W-:Y:S02]  /*0240*/  ISETP.LT.AND P2, PT, R0, 0x30800, !P0 ;  /* 0x000308000000780c */ /* 0x000fe40004741270 */
[----:B------:R-:W-:Y:S02]  /*0250*/  LEA.HI.X R7, R10, UR7, R9, 0x2, P1 ;  /* 0x000000070a077c11 */ /* 0x000fe400088f1409 */
[----:B------:R-:W-:Y:S02]  /*0260*/  ISETP.GE.AND P1, PT, R5, 0x80, PT ;  /* 0x000000800500780c */ /* 0x000fe40003f26270 */
[----:B------:R-:W-:Y:S02]  /*0270*/  IADD3 R2, P3, R4, R11, RZ ;  /* 0x0000000b04027210 */ /* 0x000fe40007f7e0ff */
[----:B------:R-:W-:Y:S02]  /*0280*/  ISETP.LT.AND P5, PT, R0, 0x30800, !P1 ;  /* 0x000308000000780c */ /* 0x000fe40004fa1270 */
[----:B------:R-:W-:-:S02]  /*0290*/  LEA.HI.X.SX32 R21, R11, R8, 0x1, P3 ;  /* 0x000000080b157211 */ /* 0x000fc400018f0eff */
[----:B------:R-:W-:Y:S01]  /*02a0*/  ISETP.GE.AND P3, PT, R0, 0x30800, PT ;  /* 0x000308000000780c */ /* 0x000fe20003f66270 */
[----:B------:R1:W3:Y:S01]  /*02b0*/  @P2 LDG.E.128 R12, desc[UR4][R6.64+-0x20000] ;  /* 0xfe000004060c2981 */ /* 0x0002e2000c1e1d00 */
[----:B------:R-:W-:Y:S02]  /*02c0*/  CS2R R8, SRZ ;  /* 0x0000000000087805 */ /* 0x000fe4000001ff00 */
[----:B------:R-:W-:Y:S01]  /*02d0*/  CS2R R10, SRZ ;  /* 0x00000000000a7805 */ /* 0x000fe2000001ff00 */
[----:B--2---:R-:W-:Y:S01]  /*02e0*/  IMAD.WIDE R22, R23, 0x4, R18 ;  /* 0x0000000417167825 */ /* 0x004fe200078e0212 */
[----:B------:R-:W-:Y:S02]  /*02f0*/  ISETP.GT.AND P6, PT, R5, 0xbf, !P3 ;  /* 0x000000bf0500780c */ /* 0x000fe40005fc4270 */
[----:B------:R-:W-:Y:S02]  /*0300*/  LEA R20, P4, R2, UR8, 0x2 ;  /* 0x0000000802147c11 */ /* 0x000fe4000f8810ff */
[----:B------:R2:W4:Y:S01]  /*0310*/  @P5 LDG.E.128 R8, desc[UR4][R22.64] ;  /* 0x0000000416085981 */ /* 0x000522000c1e1d00 */
[----:B------:R-:W-:-:S02]  /*0320*/  CS2R R4, SRZ ;  /* 0x0000000000047805 */ /* 0x000fc4000001ff00 */
[----:B-1----:R-:W-:Y:S02]  /*0330*/  CS2R R6, SRZ ;  /* 0x0000000000067805 */ /* 0x002fe4000001ff00 */
[----:B------:R-:W-:-:S05]  /*0340*/  LEA.HI.X R21, R2, UR9, R21, 0x2, P4 ;  /* 0x0000000902157c11 */ /* 0x000fca000a0f1415 */
[----:B------:R1:W5:Y:S01]  /*0350*/  @P6 LDG.E.128 R4, desc[UR4][R20.64+-0x30000] ;  /* 0xfd00000414046981 */ /* 0x000362000c1e1d00 */
[----:B------:R-:W-:-:S05]  /*0360*/  VIADD R2, R0, 0x200 ;  /* 0x0000020000027836 */ /* 0x000fca0000000000 */
[----:B------:R-:W-:-:S04]  /*0370*/  LEA.HI R17, R17, R2, RZ, 0x8 ;  /* 0x0000000211117211 */ /* 0x000fc800078f40ff */
[----:B------:R-:W-:-:S05]  /*0380*/  SHF.R.S32.HI R17, RZ, 0x8, R17 ;  /* 0x00000008ff117819 */ /* 0x000fca0000011411 */
[----:B------:R-:W-:-:S04]  /*0390*/  IMAD.HI R16, R17, 0x151d07eb, RZ ;  /* 0x151d07eb11107827 */ /* 0x000fc800078e02ff */
[----:B------:R-:W-:Y:S01]  /*03a0*/  IMAD.HI R24, R2, 0x151d07eb, RZ ;  /* 0x151d07eb02187827 */ /* 0x000fe200078e02ff */
[----:B--2---:R-:W-:-:S04]  /*03b0*/  SHF.R.U32.HI R23, RZ, 0x1f, R16 ;  /* 0x0000001fff177819 */ /* 0x004fc80000011610 */
[----:B------:R-:W-:Y:S02]  /*03c0*/  LEA.HI.SX32 R16, R16, R23, 0x1c ;  /* 0x0000001710107211 */ /* 0x000fe400078fe2ff */
[----:B------:R-:W-:Y:S02]  /*03d0*/  SHF.R.U32.HI R25, RZ, 0x1f, R24 ;  /* 0x0000001fff197819 */ /* 0x000fe40000011618 */
[----:B------:R-:W-:Y:S01]  /*03e0*/  LOP3.LUT R23, R3, 0xffffff00, RZ, 0xc0, !PT ;  /* 0xffffff0003177812 */ /* 0x000fe200078ec0ff */
[----:B------:R-:W-:Y:S01]  /*03f0*/  IMAD R16, R16, -0xc2, R17 ;  /* 0xffffff3e10107824 */ /* 0x000fe200078e0211 */
[----:B------:R-:W-:-:S03]  /*0400*/  LEA.HI.SX32 R3, R24, R25, 0x14 ;  /* 0x0000001918037211 */ /* 0x000fc600078fa2ff */
[----:B-1----:R-:W-:Y:S02]  /*0410*/  IMAD.IADD R21, R0, 0x1, -R23 ;  /* 0x0000000100157824 */ /* 0x002fe400078e0a17 */
[C---:B------:R-:W-:Y:S02]  /*0420*/  IMAD.SHL.U32 R20, R3.reuse, 0x4000, RZ ;  /* 0x0000400003147824 */ /* 0x040fe400078e00ff */
[----:B------:R-:W-:Y:S02]  /*0430*/  IMAD R21, R16, 0x100, R21 ;  /* 0x0000010010157824 */ /* 0x000fe400078e0215 */
[----:B------:R-:W-:-:S03]  /*0440*/  IMAD.SHL.U32 R22, R3, 0x200, RZ ;  /* 0x0000020003167824 */ /* 0x000fc600078e00ff */
[----:B------:R-:W-:Y:S02]  /*0450*/  SHF.R.S32.HI R23, RZ, 0x1f, R21 ;  /* 0x0000001fff177819 */ /* 0x000fe40000011415 */
[----:B---3--:R-:W-:-:S04]  /*0460*/  SEL R12, R12, RZ, P2 ;  /* 0x000000ff0c0c7207 */ /* 0x008fc80001000000 */
[----:B------:R-:W-:Y:S02]  /*0470*/  FSETP.GT.AND P4, PT, R12, RZ, PT ;  /* 0x000000ff0c00720b */ /* 0x000fe40003f84000 */
[----:B------:R-:W-:Y:S02]  /*0480*/  SEL R14, R14, RZ, P2 ;  /* 0x000000ff0e0e7207 */ /* 0x000fe40001000000 */
[----:B------:R-:W-:Y:S02]  /*0490*/  SEL R13, R13, RZ, P2 ;  /* 0x000000ff0d0d7207 */ /* 0x000fe40001000000 */
[----:B------:R-:W-:Y:S02]  /*04a0*/  SEL R17, R15, RZ, P2 ;  /* 0x000000ff0f117207 */ /* 0x000fe40001000000 */
[----:B------:R-:W-:Y:S02]  /*04b0*/  FSETP.GT.AND P2, PT, R14, RZ, PT ;  /* 0x000000ff0e00720b */ /* 0x000fe40003f44000 */
[----:B----4-:R-:W-:-:S02]  /*04c0*/  SEL R8, R8, RZ, P5 ;  /* 0x000000ff08087207 */ /* 0x010fc40002800000 */
[----:B------:R-:W-:Y:S02]  /*04d0*/  SEL R9, R9, RZ, P5 ;  /* 0x000000ff09097207 */ /* 0x000fe40002800000 */
[----:B------:R-:W-:Y:S02]  /*04e0*/  SEL R10, R10, RZ, P5 ;  /* 0x000000ff0a0a7207 */ /* 0x000fe40002800000 */
[----:B------:R-:W-:Y:S02]  /*04f0*/  SEL R11, R11, RZ, P5 ;  /* 0x000000ff0b0b7207 */ /* 0x000fe40002800000 */
[----:B------:R-:W-:Y:S01]  /*0500*/  FSETP.GT.AND P5, PT, R13, RZ, PT ;  /* 0x000000ff0d00720b */ /* 0x000fe20003fa4000 */
[----:B------:R-:W-:Y:S01]  /*0510*/  @!P4 FMUL R12, R12, 0.10000000149011611938 ;  /* 0x3dcccccd0c0cc820 */ /* 0x000fe20000400000 */
[----:B------:R-:W-:Y:S02]  /*0520*/  IADD3 R28, P4, R20, R21, RZ ;  /* 0x00000015141c7210 */ /* 0x000fe40007f9e0ff */
[----:B------:R-:W-:-:S02]  /*0530*/  LOP3.LUT R15, R16, 0xffffffc0, RZ, 0xc0, !PT ;  /* 0xffffffc0100f7812 */ /* 0x000fc400078ec0ff */
[----:B-----5:R-:W-:Y:S02]  /*0540*/  SEL R26, R5, RZ, P6 ;  /* 0x000000ff051a7207 */ /* 0x020fe40003000000 */
[----:B------:R-:W-:Y:S01]  /*0550*/  LEA.HI.X.SX32 R5, R20, R23, 0x1, P4 ;  /* 0x0000001714057211 */ /* 0x000fe200020f0eff */
[----:B------:R-:W-:Y:S01]  /*0560*/  @!P2 FMUL R14, R14, 0.10000000149011611938 ;  /* 0x3dcccccd0e0ea820 */ /* 0x000fe20000400000 */
[----:B------:R-:W-:Y:S02]  /*0570*/  SEL R25, R4, RZ, P6 ;  /* 0x000000ff04197207 */ /* 0x000fe40003000000 */
[----:B------:R-:W-:Y:S02]  /*0580*/  SEL R27, R6, RZ, P6 ;  /* 0x000000ff061b7207 */ /* 0x000fe40003000000 */
[----:B------:R-:W-:Y:S02]  /*0590*/  SEL R24, R7, RZ, P6 ;  /* 0x000000ff07187207 */ /* 0x000fe40003000000 */
[----:B------:R-:W-:-:S02]  /*05a0*/  ISETP.NE.AND P4, PT, R15, 0x80, PT ;  /* 0x000000800f00780c */ /* 0x000fc40003f85270 */
[----:B------:R-:W-:Y:S01]  /*05b0*/  IADD3 R21, P6, R21, R22, RZ ;  /* 0x0000001615157210 */ /* 0x000fe20007fde0ff */
[----:B------:R-:W-:Y:S01]  /*05c0*/  @!P5 FMUL R13, R13, 0.10000000149011611938 ;  /* 0x3dcccccd0d0dd820 */ /* 0x000fe20000400000 */
[----:B------:R-:W-:Y:S02]  /*05d0*/  FSETP.GT.AND P2, PT, R17, RZ, PT ;  /* 0x000000ff1100720b */ /* 0x000fe40003f44000 */
[----:B------:R-:W-:Y:S02]  /*05e0*/  ISETP.LT.AND P5, PT, R2, 0x30800, !P4 ;  /* 0x000308000200780c */ /* 0x000fe400067a1270 */
[----:B------:R-:W-:Y:S02]  /*05f0*/  LEA.HI.X.SX32 R15, R22, R23, 0x1, P6 ;  /* 0x00000017160f7211 */ /* 0x000fe400030f0eff */
[----:B------:R-:W-:Y:S02]  /*0600*/  LEA R22, P6, R28, UR6, 0x2 ;  /* 0x000000061c167c11 */ /* 0x000fe4000f8c10ff */
[----:B------:R-:W-:-:S02]  /*0610*/  CS2R R6, SRZ ;  /* 0x0000000000067805 */ /* 0x000fc4000001ff00 */
[----:B------:R-:W-:Y:S02]  /*0620*/  LEA.HI.X R23, R28, UR7, R5, 0x2, P6 ;  /* 0x000000071c177c11 */ /* 0x000fe4000b0f1405 */
[----:B------:R-:W-:Y:S02]  /*0630*/  CS2R R4, SRZ ;  /* 0x0000000000047805 */ /* 0x000fe4000001ff00 */
[----:B------:R-:W-:Y:S01]  /*0640*/  LEA R20, P6, R21, UR8, 0x2 ;  /* 0x0000000815147c11 */ /* 0x000fe2000f8c10ff */
[----:B------:R-:W-:Y:S01]  /*0650*/  @!P2 FMUL R17, R17, 0.10000000149011611938 ;  /* 0x3dcccccd1111a820 */ /* 0x000fe20000400000 */
[----:B------:R-:W-:Y:S02]  /*0660*/  ISETP.GE.AND P2, PT, R2, 0x30800, PT ;  /* 0x000308000200780c */ /* 0x000fe40003f46270 */
[----:B------:R1:W2:Y:S01]  /*0670*/  @P5 LDG.E.128 R4, desc[UR4][R22.64+-0x20000] ;  /* 0xfe00000416045981 */ /* 0x0002a2000c1e1d00 */
[----:B------:R-:W-:Y:S02]  /*0680*/  LEA.HI.X R21, R21, UR9, R15, 0x2, P6 ;  /* 0x0000000915157c11 */ /* 0x000fe4000b0f140f */
[----:B------:R-:W-:-:S02]  /*0690*/  ISETP.GT.AND P6, PT, R16, 0xbf, !P2 ;  /* 0x000000bf1000780c */ /* 0x000fc400057c4270 */
[----:B------:R-:W-:Y:S02]  /*06a0*/  @P1 SEL R8, R12, R25, !P0 ;  /* 0x000000190c081207 */ /* 0x000fe40004000000 */
[----:B------:R-:W-:Y:S02]  /*06b0*/  @P1 SEL R9, R13, R26, !P0 ;  /* 0x0000001a0d091207 */ /* 0x000fe40004000000 */
[----:B------:R-:W-:Y:S02]  /*06c0*/  CS2R R12, SRZ ;  /* 0x00000000000c7805 */ /* 0x000fe4000001ff00 */
[----:B------:R-:W-:Y:S02]  /*06d0*/  @P1 SEL R10, R14, R27, !P0 ;  /* 0x0000001b0e0a1207 */ /* 0x000fe40004000000 */
[----:B------:R-:W-:Y:S02]  /*06e0*/  CS2R R14, SRZ ;  /* 0x00000000000e7805 */ /* 0x000fe4000001ff00 */
[----:B------:R-:W-:-:S02]  /*06f0*/  @P1 SEL R11, R17, R24, !P0 ;  /* 0x00000018110b1207 */ /* 0x000fc40004000000 */
[----:B------:R-:W-:Y:S02]  /*0700*/  ISETP.GE.AND P0, PT, R16, 0x80, PT ;  /* 0x000000801000780c */ /* 0x000fe40003f06270 */
[----:B------:R-:W3:Y:S01]  /*0710*/  @P6 LDG.E.128 R12, desc[UR4][R20.64+-0x30000] ;  /* 0xfd000004140c6981 */ /* 0x000ee2000c1e1d00 */
[----:B-1----:R-:W-:Y:S01]  /*0720*/  IMAD R22, R3, -0xc200, R2 ;  /* 0xffff3e0003167824 */ /* 0x002fe200078e0202 */
[----:B------:R-:W-:-:S03]  /*0730*/  ISETP.LT.AND P1, PT, R2, 0x30800, !P0 ;  /* 0x000308000200780c */ /* 0x000fc60004721270 */
[----:B------:R-:W-:Y:S01]  /*0740*/  IMAD R23, R3, 0x8000, R22 ;  /* 0x0000800003177824 */ /* 0x000fe200078e0216 */
[----:B------:R-:W-:Y:S01]  /*0750*/  CS2R R16, SRZ ;  /* 0x0000000000107805 */ /* 0x000fe2000001ff00 */
[----:B------:R-:W1:Y:S02]  /*0760*/  LDC.64 R2, c[0x0][0x228] ;  /* 0x00008a00ff027b82 */ /* 0x000e640000000a00 */
[----:B------:R-:W-:Y:S01]  /*0770*/  IMAD.WIDE R22, R23, 0x4, R18 ;  /* 0x0000000417167825 */ /* 0x000fe200078e0212 */
[----:B------:R-:W-:-:S06]  /*0780*/  CS2R R18, SRZ ;  /* 0x0000000000127805 */ /* 0x000fcc000001ff00 */
[----:B------:R-:W4:Y:S01]  /*0790*/  @P1 LDG.E.128 R16, desc[UR4][R22.64] ;  /* 0x0000000416101981 */ /* 0x000f22000c1e1d00 */
[----:B-1----:R-:W-:-:S05]  /*07a0*/  IMAD.WIDE R2, R0, 0x4, R2 ;  /* 0x0000000400027825 */ /* 0x002fca00078e0202 */
[----:B------:R1:W-:Y:S01]  /*07b0*/  @!P3 STG.E.128 desc[UR4][R2.64], R8 ;  /* 0x000000080200b986 */ /* 0x0003e2000c101d04 */
[----:B--2---:R-:W-:Y:S02]  /*07c0*/  SEL R4, R4, RZ, P5 ;  /* 0x000000ff04047207 */ /* 0x004fe40002800000 */
[----:B------:R-:W-:Y:S02]  /*07d0*/  SEL R5, R5, RZ, P5 ;  /* 0x000000ff05057207 */ /* 0x000fe40002800000 */
[----:B------:R-:W-:Y:S02]  /*07e0*/  SEL R6, R6, RZ, P5 ;  /* 0x000000ff06067207 */ /* 0x000fe40002800000 */
[----:B------:R-:W-:Y:S02]  /*07f0*/  SEL R7, R7, RZ, P5 ;  /* 0x000000ff07077207 */ /* 0x000fe40002800000 */
[----:B------:R-:W-:Y:S02]  /*0800*/  FSETP.GT.AND P5, PT, R4, RZ, PT ;  /* 0x000000ff0400720b */ /* 0x000fe40003fa4000 */
[----:B------:R-:W-:-:S02]  /*0810*/  FSETP.GT.AND P3, PT, R6, RZ, PT ;  /* 0x000000ff0600720b */ /* 0x000fc40003f64000 */
[----:B---3--:R-:W-:Y:S02]  /*0820*/  SEL R21, R12, RZ, P6 ;  /* 0x000000ff0c157207 */ /* 0x008fe40003000000 */
[----:B------:R-:W-:Y:S02]  /*0830*/  SEL R0, R13, RZ, P6 ;  /* 0x000000ff0d007207 */ /* 0x000fe40003000000 */
[----:B------:R-:W-:-:S05]  /*0840*/  SEL R13, R14, RZ, P6 ;  /* 0x000000ff0e0d7207 */ /* 0x000fca0003000000 */
[----:B------:R-:W-:Y:S01]  /*0850*/  @!P5 FMUL R4, R4, 0.10000000149011611938 ;  /* 0x3dcccccd0404d820 */ /* 0x000fe20000400000 */
[----:B------:R-:W-:Y:S02]  /*0860*/  SEL R12, R15, RZ, P6 ;  /* 0x000000ff0f0c7207 */ /* 0x000fe40003000000 */
[----:B------:R-:W-:Y:S02]  /*0870*/  FSETP.GT.AND P6, PT, R5, RZ, PT ;  /* 0x000000ff0500720b */ /* 0x000fe40003fc4000 */
[----:B------:R-:W-:Y:S01]  /*0880*/  FSETP.GT.AND P5, PT, R7, RZ, PT ;  /* 0x000000ff0700720b */ /* 0x000fe20003fa4000 */
[----:B------:R-:W-:Y:S01]  /*0890*/  @!P3 FMUL R6, R6, 0.10000000149011611938 ;  /* 0x3dcccccd0606b820 */ /* 0x000fe20000400000 */
[----:B----4-:R-:W-:-:S09]  /*08a0*/  SEL R16, R16, RZ, P1 ;  /* 0x000000ff10107207 */ /* 0x010fd20000800000 */
[----:B------:R-:W-:Y:S02]  /*08b0*/  @!P6 FMUL R5, R5, 0.10000000149011611938 ;  /* 0x3dcccccd0505e820 */ /* 0x000fe40000400000 */
[----:B------:R-:W-:Y:S01]  /*08c0*/  @!P5 FMUL R7, R7, 0.10000000149011611938 ;  /* 0x3dcccccd0707d820 */ /* 0x000fe20000400000 */
[----:B------:R-:W-:Y:S02]  /*08d0*/  SEL R17, R17, RZ, P1 ;  /* 0x000000ff11117207 */ /* 0x000fe40000800000 */
[----:B------:R-:W-:Y:S02]  /*08e0*/  SEL R18, R18, RZ, P1 ;  /* 0x000000ff12127207 */ /* 0x000fe40000800000 */
[----:B------:R-:W-:Y:S02]  /*08f0*/  SEL R19, R19, RZ, P1 ;  /* 0x000000ff13137207 */ /* 0x000fe40000800000 */
[----:B------:R-:W-:Y:S02]  /*0900*/  @P0 SEL R16, R4, R21, !P4 ;  /* 0x0000001504100207 */ /* 0x000fe40006000000 */
[----:B------:R-:W-:-:S02]  /*0910*/  @P0 SEL R17, R5, R0, !P4 ;  /* 0x0000000005110207 */ /* 0x000fc40006000000 */
[----:B------:R-:W-:Y:S02]  /*0920*/  @P0 SEL R18, R6, R13, !P4 ;  /* 0x0000000d06120207 */ /* 0x000fe40006000000 */
[----:B------:R-:W-:Y:S01]  /*0930*/  @P0 SEL R19, R7, R12, !P4 ;  /* 0x0000000c07130207 */ /* 0x000fe20006000000 */
[----:B-1----:R-:W-:Y:S06]  /*0940*/  @P2 EXIT ;  /* 0x000000000000294d */ /* 0x002fec0003800000 */
[----:B------:R-:W-:Y:S01]  /*0950*/  STG.E.128 desc[UR4][R2.64+0x800], R16 ;  /* 0x0008001002007986 */ /* 0x000fe2000c101d04 */
[----:B------:R-:W-:Y:S05]  /*0960*/  EXIT ;  /* 0x000000000000794d */ /* 0x000fea0003800000 */
.L_x_0:
[----:B------:R-:W-:-:S00]  /*0970*/  BRA `(.L_x_0) ;  /* 0xfffffffc00fc7947 */ /* 0x000fc0000383ffff */
[----:B------:R-:W-:-:S00]  /*0980*/  NOP ;  /* 0x0000000000007918 */ /* 0x000fc00000000000 */
[----:B------:R-:W-:-:S00]  /*0990*/  NOP ;  /* 0x0000000000007918 */ /* 0x000fc00000000000 */
[----:B------:R-:W-:-:S00]  /*09a0*/  NOP ;  /* 0x0000000000007918 */ /* 0x000fc00000000000 */
[----:B------:R-:W-:-:S00]  /*09b0*/  NOP ;  /* 0x0000000000007918 */ /* 0x000fc00000000000 */
[----:B------:R-:W-:-:S00]  /*09c0*/  NOP ;  /* 0x0000000000007918 */ /* 0x000fc00000000000 */
[----:B------:R-:W-:-:S00]  /*09d0*/  NOP ;  /* 0x0000000000007918 */ /* 0x000fc00000000000 */
[----:B------:R-:W-:-:S00]  /*09e0*/  NOP ;  /* 0x0000000000007918 */ /* 0x000fc00000000000 */
[----:B------:R-:W-:-:S00]  /*09f0*/  NOP ;  /* 0x0000000000007918 */ /* 0x000fc00000000000 */
.L_x_1:


//--------------------- .nv.constant0.triton_poi_fused_cat_12 --------------------------
	.section	.nv.constant0.triton_poi_fused_cat_12,"a",@progbits
	.sectionflags	@""
	.align	4
.nv.constant0.triton_poi_fused_cat_12:
	.zero		564
